//
// Generated by NVIDIA NVVM Compiler
//
// Compiler Build ID: CL-36424714
// Cuda compilation tools, release 13.0, V13.0.88
// Based on NVVM 20.0.0
//

.version 9.0
.target sm_100
.address_size 64

	// .globl	_Z24computeDistancesKernel2DILb1EEvPK11DevicePointPdm
// _ZZ24computeDistancesKernel2DILb1EEvPK11DevicePointPdmE5shX_i has been demoted
// _ZZ24computeDistancesKernel2DILb1EEvPK11DevicePointPdmE5shY_i has been demoted
// _ZZ24computeDistancesKernel2DILb1EEvPK11DevicePointPdmE5shX_j has been demoted
// _ZZ24computeDistancesKernel2DILb1EEvPK11DevicePointPdmE5shY_j has been demoted
// _ZZ24computeDistancesKernel2DILb0EEvPK11DevicePointPdmE5shX_i has been demoted
// _ZZ24computeDistancesKernel2DILb0EEvPK11DevicePointPdmE5shY_i has been demoted
// _ZZ24computeDistancesKernel2DILb0EEvPK11DevicePointPdmE5shX_j has been demoted
// _ZZ24computeDistancesKernel2DILb0EEvPK11DevicePointPdmE5shY_j has been demoted

.visible .entry _Z24computeDistancesKernel2DILb1EEvPK11DevicePointPdm(
	.param .u64 .ptr .align 1 _Z24computeDistancesKernel2DILb1EEvPK11DevicePointPdm_param_0,
	.param .u64 .ptr .align 1 _Z24computeDistancesKernel2DILb1EEvPK11DevicePointPdm_param_1,
	.param .u64 _Z24computeDistancesKernel2DILb1EEvPK11DevicePointPdm_param_2
)
{
	.reg .pred 	%p<8>;
	.reg .b32 	%r<28>;
	.reg .b64 	%rd<18>;
	.reg .b64 	%fd<18>;
	// demoted variable
	.shared .align 8 .b8 _ZZ24computeDistancesKernel2DILb1EEvPK11DevicePointPdmE5shX_i[256];
	// demoted variable
	.shared .align 8 .b8 _ZZ24computeDistancesKernel2DILb1EEvPK11DevicePointPdmE5shY_i[256];
	// demoted variable
	.shared .align 8 .b8 _ZZ24computeDistancesKernel2DILb1EEvPK11DevicePointPdmE5shX_j[256];
	// demoted variable
	.shared .align 8 .b8 _ZZ24computeDistancesKernel2DILb1EEvPK11DevicePointPdmE5shY_j[256];
	ld.param.u64 	%rd6, [_Z24computeDistancesKernel2DILb1EEvPK11DevicePointPdm_param_0];
	ld.param.u64 	%rd4, [_Z24computeDistancesKernel2DILb1EEvPK11DevicePointPdm_param_1];
	ld.param.u64 	%rd7, [_Z24computeDistancesKernel2DILb1EEvPK11DevicePointPdm_param_2];
	cvta.to.global.u64 	%rd1, %rd6;
	mov.u32 	%r1, %ctaid.x;
	mov.u32 	%r2, %ctaid.y;
	mov.u32 	%r3, %tid.x;
	mov.u32 	%r4, %tid.y;
	shl.b32 	%r9, %r1, 5;
	add.s32 	%r10, %r9, %r3;
	shl.b32 	%r11, %r2, 5;
	add.s32 	%r12, %r11, %r4;
	cvt.u64.u32 	%rd2, %r10;
	cvt.u64.u32 	%rd3, %r12;
	max.u64 	%rd8, %rd2, %rd3;
	setp.ge.u64 	%p1, %rd8, %rd7;
	@%p1 bra 	$L__BB0_8;
	setp.lt.u32 	%p2, %r1, %r2;
	shl.b32 	%r14, %r3, 3;
	mov.u32 	%r15, _ZZ24computeDistancesKernel2DILb1EEvPK11DevicePointPdmE5shX_i;
	add.s32 	%r5, %r15, %r14;
	mov.u32 	%r16, _ZZ24computeDistancesKernel2DILb1EEvPK11DevicePointPdmE5shY_i;
	add.s32 	%r6, %r16, %r14;
	@%p2 bra 	$L__BB0_3;
	setp.eq.s32 	%p3, %r1, %r2;
	setp.lt.u32 	%p4, %r3, %r4;
	and.pred  	%p5, %p3, %p4;
	@%p5 bra 	$L__BB0_5;
	bra.uni 	$L__BB0_8;
$L__BB0_3:
	setp.ne.s32 	%p6, %r4, 0;
	@%p6 bra 	$L__BB0_5;
	mad.lo.s64 	%rd9, %rd2, 24, %rd1;
	ld.global.f64 	%fd1, [%rd9];
	st.shared.f64 	[%r5], %fd1;
	ld.global.f64 	%fd2, [%rd9+8];
	st.shared.f64 	[%r6], %fd2;
$L__BB0_5:
	setp.ne.s32 	%p7, %r3, 0;
	shl.b32 	%r19, %r4, 3;
	mov.u32 	%r20, _ZZ24computeDistancesKernel2DILb1EEvPK11DevicePointPdmE5shX_j;
	add.s32 	%r7, %r20, %r19;
	mov.u32 	%r21, _ZZ24computeDistancesKernel2DILb1EEvPK11DevicePointPdmE5shY_j;
	add.s32 	%r8, %r21, %r19;
	@%p7 bra 	$L__BB0_7;
	mad.lo.s64 	%rd10, %rd3, 24, %rd1;
	ld.global.f64 	%fd3, [%rd10];
	st.shared.f64 	[%r7], %fd3;
	ld.global.f64 	%fd4, [%rd10+8];
	st.shared.f64 	[%r8], %fd4;
$L__BB0_7:
	cvt.u32.u64 	%r22, %rd2;
	cvt.u32.u64 	%r23, %rd3;
	bar.sync 	0;
	ld.shared.f64 	%fd5, [%r5];
	ld.shared.f64 	%fd6, [%r7];
	sub.f64 	%fd7, %fd5, %fd6;
	ld.shared.f64 	%fd8, [%r6];
	ld.shared.f64 	%fd9, [%r8];
	sub.f64 	%fd10, %fd8, %fd9;
	mul.f64 	%fd11, %fd10, %fd10;
	fma.rn.f64 	%fd12, %fd7, %fd7, %fd11;
	sqrt.rn.f64 	%fd13, %fd12;
	mov.f64 	%fd14, 0d3FE0000000000000;
	copysign.f64 	%fd15, %fd13, %fd14;
	add.rz.f64 	%fd16, %fd13, %fd15;
	cvt.rzi.f64.f64 	%fd17, %fd16;
	mad.lo.s32 	%r24, %r22, %r22, %r22;
	shr.u32 	%r25, %r24, 1;
	cvt.u64.u32 	%rd11, %r25;
	not.b32 	%r26, %r22;
	add.s32 	%r27, %r23, %r26;
	cvt.s64.s32 	%rd12, %r27;
	mad.lo.s64 	%rd13, %rd7, %rd2, %rd12;
	sub.s64 	%rd14, %rd13, %rd11;
	cvta.to.global.u64 	%rd15, %rd4;
	shl.b64 	%rd16, %rd14, 3;
	add.s64 	%rd17, %rd15, %rd16;
	st.global.f64 	[%rd17], %fd17;
$L__BB0_8:
	ret;

}
	// .globl	_Z24computeDistancesKernel2DILb0EEvPK11DevicePointPdm
.visible .entry _Z24computeDistancesKernel2DILb0EEvPK11DevicePointPdm(
	.param .u64 .ptr .align 1 _Z24computeDistancesKernel2DILb0EEvPK11DevicePointPdm_param_0,
	.param .u64 .ptr .align 1 _Z24computeDistancesKernel2DILb0EEvPK11DevicePointPdm_param_1,
	.param .u64 _Z24computeDistancesKernel2DILb0EEvPK11DevicePointPdm_param_2
)
{
	.reg .pred 	%p<8>;
	.reg .b32 	%r<28>;
	.reg .b64 	%rd<18>;
	.reg .b64 	%fd<14>;
	// demoted variable
	.shared .align 8 .b8 _ZZ24computeDistancesKernel2DILb0EEvPK11DevicePointPdmE5shX_i[256];
	// demoted variable
	.shared .align 8 .b8 _ZZ24computeDistancesKernel2DILb0EEvPK11DevicePointPdmE5shY_i[256];
	// demoted variable
	.shared .align 8 .b8 _ZZ24computeDistancesKernel2DILb0EEvPK11DevicePointPdmE5shX_j[256];
	// demoted variable
	.shared .align 8 .b8 _ZZ24computeDistancesKernel2DILb0EEvPK11DevicePointPdmE5shY_j[256];
	ld.param.u64 	%rd6, [_Z24computeDistancesKernel2DILb0EEvPK11DevicePointPdm_param_0];
	ld.param.u64 	%rd4, [_Z24computeDistancesKernel2DILb0EEvPK11DevicePointPdm_param_1];
	ld.param.u64 	%rd7, [_Z24computeDistancesKernel2DILb0EEvPK11DevicePointPdm_param_2];
	cvta.to.global.u64 	%rd1, %rd6;
	mov.u32 	%r1, %ctaid.x;
	mov.u32 	%r2, %ctaid.y;
	mov.u32 	%r3, %tid.x;
	mov.u32 	%r4, %tid.y;
	shl.b32 	%r9, %r1, 5;
	add.s32 	%r10, %r9, %r3;
	shl.b32 	%r11, %r2, 5;
	add.s32 	%r12, %r11, %r4;
	cvt.u64.u32 	%rd2, %r10;
	cvt.u64.u32 	%rd3, %r12;
	max.u64 	%rd8, %rd2, %rd3;
	setp.ge.u64 	%p1, %rd8, %rd7;
	@%p1 bra 	$L__BB1_8;
	setp.lt.u32 	%p2, %r1, %r2;
	shl.b32 	%r14, %r3, 3;
	mov.u32 	%r15, _ZZ24computeDistancesKernel2DILb0EEvPK11DevicePointPdmE5shX_i;
	add.s32 	%r5, %r15, %r14;
	mov.u32 	%r16, _ZZ24computeDistancesKernel2DILb0EEvPK11DevicePointPdmE5shY_i;
	add.s32 	%r6, %r16, %r14;
	@%p2 bra 	$L__BB1_3;
	setp.eq.s32 	%p3, %r1, %r2;
	setp.lt.u32 	%p4, %r3, %r4;
	and.pred  	%p5, %p3, %p4;
	@%p5 bra 	$L__BB1_5;
	bra.uni 	$L__BB1_8;
$L__BB1_3:
	setp.ne.s32 	%p6, %r4, 0;
	@%p6 bra 	$L__BB1_5;
	mad.lo.s64 	%rd9, %rd2, 24, %rd1;
	ld.global.f64 	%fd1, [%rd9];
	st.shared.f64 	[%r5], %fd1;
	ld.global.f64 	%fd2, [%rd9+8];
	st.shared.f64 	[%r6], %fd2;
$L__BB1_5:
	setp.ne.s32 	%p7, %r3, 0;
	shl.b32 	%r19, %r4, 3;
	mov.u32 	%r20, _ZZ24computeDistancesKernel2DILb0EEvPK11DevicePointPdmE5shX_j;
	add.s32 	%r7, %r20, %r19;
	mov.u32 	%r21, _ZZ24computeDistancesKernel2DILb0EEvPK11DevicePointPdmE5shY_j;
	add.s32 	%r8, %r21, %r19;
	@%p7 bra 	$L__BB1_7;
	mad.lo.s64 	%rd10, %rd3, 24, %rd1;
	ld.global.f64 	%fd3, [%rd10];
	st.shared.f64 	[%r7], %fd3;
	ld.global.f64 	%fd4, [%rd10+8];
	st.shared.f64 	[%r8], %fd4;
$L__BB1_7:
	cvt.u32.u64 	%r22, %rd2;
	cvt.u32.u64 	%r23, %rd3;
	bar.sync 	0;
	ld.shared.f64 	%fd5, [%r5];
	ld.shared.f64 	%fd6, [%r7];
	sub.f64 	%fd7, %fd5, %fd6;
	ld.shared.f64 	%fd8, [%r6];
	ld.shared.f64 	%fd9, [%r8];
	sub.f64 	%fd10, %fd8, %fd9;
	mul.f64 	%fd11, %fd10, %fd10;
	fma.rn.f64 	%fd12, %fd7, %fd7, %fd11;
	sqrt.rn.f64 	%fd13, %fd12;
	mad.lo.s32 	%r24, %r22, %r22, %r22;
	shr.u32 	%r25, %r24, 1;
	cvt.u64.u32 	%rd11, %r25;
	not.b32 	%r26, %r22;
	add.s32 	%r27, %r23, %r26;
	cvt.s64.s32 	%rd12, %r27;
	mad.lo.s64 	%rd13, %rd7, %rd2, %rd12;
	sub.s64 	%rd14, %rd13, %rd11;
	cvta.to.global.u64 	%rd15, %rd4;
	shl.b64 	%rd16, %rd14, 3;
	add.s64 	%rd17, %rd15, %rd16;
	st.global.f64 	[%rd17], %fd13;
$L__BB1_8:
	ret;

}


// ===== COMPILED SASS (sm_100) =====

	.target	sm_100

	.elftype	@"ET_EXEC"


//--------------------- .note.nv.tkinfo           --------------------------
	.section	.note.nv.tkinfo,"",@"SHT_NOTE"
	.sectionflags	@"SHF_NOTE_NV_TKINFO"
	.tkinfo
        /*0018*/ 	.word	0x00000002
        /*0030*/ 	.string	""
        /*0030*/ 	.string	"ptxas"
        /*0030*/ 	.string	"Cuda compilation tools, release 13.0, V13.0.88"
        /*0030*/ 	.string	"Build cuda_13.0.r13.0/compiler.36424714_0"
        /*0030*/ 	.string	"-arch sm_100 -m 64 "



//--------------------- .note.nv.cuinfo           --------------------------
	.section	.note.nv.cuinfo,"",@"SHT_NOTE"
	.sectionflags	@"SHF_NOTE_NV_CUINFO"
        /*0018*/ 	.short	0x0002
        /*001a*/ 	.short	0x0064
        /*001c*/ 	.short	0x0082
	.zero		2


//--------------------- .nv.info                  --------------------------
	.section	.nv.info,"",@"SHT_CUDA_INFO"
	.align	4


	//----- nvinfo : EIATTR_REGCOUNT
	.align		4
        /*0000*/ 	.byte	0x04, 0x2f
        /*0002*/ 	.short	(.L_1 - .L_0)
	.align		4
.L_0:
        /*0004*/ 	.word	index@(_Z24computeDistancesKernel2DILb1EEvPK11DevicePointPdm)
        /*0008*/ 	.word	0x00000016


	//----- nvinfo : EIATTR_FRAME_SIZE
	.align		4
.L_1:
        /*000c*/ 	.byte	0x04, 0x11
        /*000e*/ 	.short	(.L_3 - .L_2)
	.align		4
.L_2:
        /*0010*/ 	.word	index@($__internal_1_$__cuda_sm20_dsqrt_rn_f64_mediumpath_v1)
        /*0014*/ 	.word	0x00000000


	//----- nvinfo : EIATTR_FRAME_SIZE
	.align		4
.L_3:
        /*0018*/ 	.byte	0x04, 0x11
        /*001a*/ 	.short	(.L_5 - .L_4)
	.align		4
.L_4:
        /*001c*/ 	.word	index@(_Z24computeDistancesKernel2DILb1EEvPK11DevicePointPdm)
        /*0020*/ 	.word	0x00000000


	//----- nvinfo : EIATTR_REGCOUNT
	.align		4
.L_5:
        /*0024*/ 	.byte	0x04, 0x2f
        /*0026*/ 	.short	(.L_7 - .L_6)
	.align		4
.L_6:
        /*0028*/ 	.word	index@(_Z24computeDistancesKernel2DILb0EEvPK11DevicePointPdm)
        /*002c*/ 	.word	0x00000016


	//----- nvinfo : EIATTR_FRAME_SIZE
	.align		4
.L_7:
        /*0030*/ 	.byte	0x04, 0x11
        /*0032*/ 	.short	(.L_9 - .L_8)
	.align		4
.L_8:
        /*0034*/ 	.word	index@($__internal_0_$__cuda_sm20_dsqrt_rn_f64_mediumpath_v1)
        /*0038*/ 	.word	0x00000000


	//----- nvinfo : EIATTR_FRAME_SIZE
	.align		4
.L_9:
        /*003c*/ 	.byte	0x04, 0x11
        /*003e*/ 	.short	(.L_11 - .L_10)
	.align		4
.L_10:
        /*0040*/ 	.word	index@(_Z24computeDistancesKernel2DILb0EEvPK11DevicePointPdm)
        /*0044*/ 	.word	0x00000000


	//----- nvinfo : EIATTR_MIN_STACK_SIZE
	.align		4
.L_11:
        /*0048*/ 	.byte	0x04, 0x12
        /*004a*/ 	.short	(.L_13 - .L_12)
	.align		4
.L_12:
        /*004c*/ 	.word	index@(_Z24computeDistancesKernel2DILb0EEvPK11DevicePointPdm)
        /*0050*/ 	.word	0x00000000


	//----- nvinfo : EIATTR_MIN_STACK_SIZE
	.align		4
.L_13:
        /*0054*/ 	.byte	0x04, 0x12
        /*0056*/ 	.short	(.L_15 - .L_14)
	.align		4
.L_14:
        /*0058*/ 	.word	index@(_Z24computeDistancesKernel2DILb1EEvPK11DevicePointPdm)
        /*005c*/ 	.word	0x00000000
.L_15:


//--------------------- .nv.compat                --------------------------
	.section	.nv.compat,"",@"SHT_CUDA_COMPAT_INFO"
	.align	4
        /*0000*/ 	.byte	0x02, 0x09, 0x00, 0x00, 0x02, 0x02, 0x01, 0x00, 0x02, 0x05, 0x05, 0x00, 0x03, 0x07, 0x01, 0x01
        /*0010*/ 	.byte	0x02, 0x03, 0x00, 0x00, 0x02, 0x06, 0x01, 0x00, 0x04, 0x0b, 0x08, 0x00, 0x01, 0x00, 0x00, 0x00
        /*0020*/ 	.byte	0x00, 0x00, 0x00, 0x00


//--------------------- .nv.info._Z24computeDistancesKernel2DILb0EEvPK11DevicePointPdm --------------------------
	.section	.nv.info._Z24computeDistancesKernel2DILb0EEvPK11DevicePointPdm,"",@"SHT_CUDA_INFO"
	.sectionflags	@""
	.align	4


	//----- nvinfo : EIATTR_CUDA_API_VERSION
	.align		4
        /*0000*/ 	.byte	0x04, 0x37
        /*0002*/ 	.short	(.L_17 - .L_16)
.L_16:
        /*0004*/ 	.word	0x00000082


	//----- nvinfo : EIATTR_KPARAM_INFO
	.align		4
.L_17:
        /*0008*/ 	.byte	0x04, 0x17
        /*000a*/ 	.short	(.L_19 - .L_18)
.L_18:
        /*000c*/ 	.word	0x00000000
        /*0010*/ 	.short	0x0002
        /*0012*/ 	.short	0x0010
        /*0014*/ 	.byte	0x00, 0xf0, 0x21, 0x00


	//----- nvinfo : EIATTR_KPARAM_INFO
	.align		4
.L_19:
        /*0018*/ 	.byte	0x04, 0x17
        /*001a*/ 	.short	(.L_21 - .L_20)
.L_20:
        /*001c*/ 	.word	0x00000000
        /*0020*/ 	.short	0x0001
        /*0022*/ 	.short	0x0008
        /*0024*/ 	.byte	0x00, 0xf5, 0x21, 0x00


	//----- nvinfo : EIATTR_KPARAM_INFO
	.align		4
.L_21:
        /*0028*/ 	.byte	0x04, 0x17
        /*002a*/ 	.short	(.L_23 - .L_22)
.L_22:
        /*002c*/ 	.word	0x00000000
        /*0030*/ 	.short	0x0000
        /*0032*/ 	.short	0x0000
        /*0034*/ 	.byte	0x00, 0xf5, 0x21, 0x00


	//----- nvinfo : EIATTR_SPARSE_MMA_MASK
	.align		4
.L_23:
        /*0038*/ 	.byte	0x03, 0x50
        /*003a*/ 	.short	0x0000


	//----- nvinfo : EIATTR_MAXREG_COUNT
	.align		4
        /*003c*/ 	.byte	0x03, 0x1b
        /*003e*/ 	.short	0x00ff


	//----- nvinfo : EIATTR_NUM_BARRIERS
	.align		4
        /*0040*/ 	.byte	0x02, 0x4c
        /*0042*/ 	.byte	0x01
	.zero		1


	//----- nvinfo : EIATTR_MERCURY_ISA_VERSION
	.align		4
        /*0044*/ 	.byte	0x03, 0x5f
        /*0046*/ 	.short	0x0101


	//----- nvinfo : EIATTR_VRC_CTA_INIT_COUNT
	.align		4
        /*0048*/ 	.byte	0x02, 0x4a
	.zero		1
	.zero		1


	//----- nvinfo : EIATTR_EXIT_INSTR_OFFSETS
	.align		4
        /*004c*/ 	.byte	0x04, 0x1c
        /*004e*/ 	.short	(.L_25 - .L_24)


	//   ....[0]....
.L_24:
        /*0050*/ 	.word	0x000000d0


	//   ....[1]....
        /*0054*/ 	.word	0x000001c0


	//   ....[2]....
        /*0058*/ 	.word	0x00000630


	//----- nvinfo : EIATTR_CRS_STACK_SIZE
	.align		4
.L_25:
        /*005c*/ 	.byte	0x04, 0x1e
        /*005e*/ 	.short	(.L_27 - .L_26)
.L_26:
        /*0060*/ 	.word	0x00000000


	//----- nvinfo : EIATTR_CBANK_PARAM_SIZE
	.align		4
.L_27:
        /*0064*/ 	.byte	0x03, 0x19
        /*0066*/ 	.short	0x0018


	//----- nvinfo : EIATTR_PARAM_CBANK
	.align		4
        /*0068*/ 	.byte	0x04, 0x0a
        /*006a*/ 	.short	(.L_29 - .L_28)
	.align		4
.L_28:
        /*006c*/ 	.word	index@(.nv.constant0._Z24computeDistancesKernel2DILb0EEvPK11DevicePointPdm)
        /*0070*/ 	.short	0x0380
        /*0072*/ 	.short	0x0018


	//----- nvinfo : EIATTR_SW_WAR
	.align		4
.L_29:
        /*0074*/ 	.byte	0x04, 0x36
        /*0076*/ 	.short	(.L_31 - .L_30)
.L_30:
        /*0078*/ 	.word	0x00000008
.L_31:


//--------------------- .nv.info._Z24computeDistancesKernel2DILb1EEvPK11DevicePointPdm --------------------------
	.section	.nv.info._Z24computeDistancesKernel2DILb1EEvPK11DevicePointPdm,"",@"SHT_CUDA_INFO"
	.sectionflags	@""
	.align	4


	//----- nvinfo : EIATTR_CUDA_API_VERSION
	.align		4
        /*0000*/ 	.byte	0x04, 0x37
        /*0002*/ 	.short	(.L_33 - .L_32)
.L_32:
        /*0004*/ 	.word	0x00000082


	//----- nvinfo : EIATTR_KPARAM_INFO
	.align		4
.L_33:
        /*0008*/ 	.byte	0x04, 0x17
        /*000a*/ 	.short	(.L_35 - .L_34)
.L_34:
        /*000c*/ 	.word	0x00000000
        /*0010*/ 	.short	0x0002
        /*0012*/ 	.short	0x0010
        /*0014*/ 	.byte	0x00, 0xf0, 0x21, 0x00


	//----- nvinfo : EIATTR_KPARAM_INFO
	.align		4
.L_35:
        /*0018*/ 	.byte	0x04, 0x17
        /*001a*/ 	.short	(.L_37 - .L_36)
.L_36:
        /*001c*/ 	.word	0x00000000
        /*0020*/ 	.short	0x0001
        /*0022*/ 	.short	0x0008
        /*0024*/ 	.byte	0x00, 0xf5, 0x21, 0x00


	//----- nvinfo : EIATTR_KPARAM_INFO
	.align		4
.L_37:
        /*0028*/ 	.byte	0x04, 0x17
        /*002a*/ 	.short	(.L_39 - .L_38)
.L_38:
        /*002c*/ 	.word	0x00000000
        /*0030*/ 	.short	0x0000
        /*0032*/ 	.short	0x0000
        /*0034*/ 	.byte	0x00, 0xf5, 0x21, 0x00


	//----- nvinfo : EIATTR_SPARSE_MMA_MASK
	.align		4
.L_39:
        /*0038*/ 	.byte	0x03, 0x50
        /*003a*/ 	.short	0x0000


	//----- nvinfo : EIATTR_MAXREG_COUNT
	.align		4
        /*003c*/ 	.byte	0x03, 0x1b
        /*003e*/ 	.short	0x00ff


	//----- nvinfo : EIATTR_NUM_BARRIERS
	.align		4
        /*0040*/ 	.byte	0x02, 0x4c
        /*0042*/ 	.byte	0x01
	.zero		1


	//----- nvinfo : EIATTR_MERCURY_ISA_VERSION
	.align		4
        /*0044*/ 	.byte	0x03, 0x5f
        /*0046*/ 	.short	0x0101


	//----- nvinfo : EIATTR_VRC_CTA_INIT_COUNT
	.align		4
        /*0048*/ 	.byte	0x02, 0x4a
	.zero		1
	.zero		1


	//----- nvinfo : EIATTR_EXIT_INSTR_OFFSETS
	.align		4
        /*004c*/ 	.byte	0x04, 0x1c
        /*004e*/ 	.short	(.L_41 - .L_40)


	//   ....[0]....
.L_40:
        /*0050*/ 	.word	0x000000d0


	//   ....[1]....
        /*0054*/ 	.word	0x000001c0


	//   ....[2]....
        /*0058*/ 	.word	0x00000680


	//----- nvinfo : EIATTR_CRS_STACK_SIZE
	.align		4
.L_41:
        /*005c*/ 	.byte	0x04, 0x1e
        /*005e*/ 	.short	(.L_43 - .L_42)
.L_42:
        /*0060*/ 	.word	0x00000000


	//----- nvinfo : EIATTR_CBANK_PARAM_SIZE
	.align		4
.L_43:
        /*0064*/ 	.byte	0x03, 0x19
        /*0066*/ 	.short	0x0018


	//----- nvinfo : EIATTR_PARAM_CBANK
	.align		4
        /*0068*/ 	.byte	0x04, 0x0a
        /*006a*/ 	.short	(.L_45 - .L_44)
	.align		4
.L_44:
        /*006c*/ 	.word	index@(.nv.constant0._Z24computeDistancesKernel2DILb1EEvPK11DevicePointPdm)
        /*0070*/ 	.short	0x0380
        /*0072*/ 	.short	0x0018


	//----- nvinfo : EIATTR_SW_WAR
	.align		4
.L_45:
        /*0074*/ 	.byte	0x04, 0x36
        /*0076*/ 	.short	(.L_47 - .L_46)
.L_46:
        /*0078*/ 	.word	0x00000008
.L_47:


//--------------------- .nv.callgraph             --------------------------
	.section	.nv.callgraph,"",@"SHT_CUDA_CALLGRAPH"
	.align	4
	.sectionentsize	8
	.align		4
        /*0000*/ 	.word	0x00000000
	.align		4
        /*0004*/ 	.word	0xffffffff
	.align		4
        /*0008*/ 	.word	0x00000000
	.align		4
        /*000c*/ 	.word	0xfffffffe
	.align		4
        /*0010*/ 	.word	0x00000000
	.align		4
        /*0014*/ 	.word	0xfffffffd
	.align		4
        /*0018*/ 	.word	0x00000000
	.align		4
        /*001c*/ 	.word	0xfffffffc


//--------------------- .text._Z24computeDistancesKernel2DILb0EEvPK11DevicePointPdm --------------------------
	.section	.text._Z24computeDistancesKernel2DILb0EEvPK11DevicePointPdm,"ax",@progbits
	.align	128
        .global         _Z24computeDistancesKernel2DILb0EEvPK11DevicePointPdm
        .type           _Z24computeDistancesKernel2DILb0EEvPK11DevicePointPdm,@function
        .size           _Z24computeDistancesKernel2DILb0EEvPK11DevicePointPdm,(.L_x_20 - _Z24computeDistancesKernel2DILb0EEvPK11DevicePointPdm)
        .other          _Z24computeDistancesKernel2DILb0EEvPK11DevicePointPdm,@"STO_CUDA_ENTRY STV_DEFAULT"
_Z24computeDistancesKernel2DILb0EEvPK11DevicePointPdm:
.text._Z24computeDistancesKernel2DILb0EEvPK11DevicePointPdm:
[----:B------:R-:W-:Y:S01]  /*0000*/  LDC R1, c[0x0][0x37c] ;  /* 0x0000df00ff017b82 */ /* 0x000fe20000000800 */
[----:B------:R-:W0:Y:S01]  /*0010*/  S2R R5, SR_CTAID.X ;  /* 0x0000000000057919 */ /* 0x000e220000002500 */
[----:B------:R-:W1:Y:S01]  /*0020*/  LDCU.64 UR4, c[0x0][0x390] ;  /* 0x00007200ff0477ac */ /* 0x000e620008000a00 */
[----:B------:R-:W2:Y:S01]  /*0030*/  S2R R6, SR_CTAID.Y ;  /* 0x0000000000067919 */ /* 0x000ea20000002600 */
[----:B------:R-:W0:Y:S01]  /*0040*/  S2R R9, SR_TID.X ;  /* 0x0000000000097919 */ /* 0x000e220000002100 */
[----:B------:R-:W2:Y:S01]  /*0050*/  S2R R4, SR_TID.Y ;  /* 0x0000000000047919 */ /* 0x000ea20000002200 */
[----:B0-----:R-:W-:Y:S02]  /*0060*/  IMAD R0, R5, 0x20, R9 ;  /* 0x0000002005007824 */ /* 0x001fe400078e0209 */
[----:B--2---:R-:W-:-:S05]  /*0070*/  IMAD R3, R6, 0x20, R4 ;  /* 0x0000002006037824 */ /* 0x004fca00078e0204 */
[----:B------:R-:W-:-:S04]  /*0080*/  ISETP.GT.U32.AND P0, PT, R0, R3, PT ;  /* 0x000000030000720c */ /* 0x000fc80003f04070 */
[----:B------:R-:W-:-:S04]  /*0090*/  ISETP.GT.U32.AND.EX P0, PT, RZ, RZ, PT, P0 ;  /* 0x000000ffff00720c */ /* 0x000fc80003f04100 */
[----:B------:R-:W-:-:S04]  /*00a0*/  SEL R2, R0, R3, P0 ;  /* 0x0000000300027207 */ /* 0x000fc80000000000 */
[----:B-1----:R-:W-:-:S04]  /*00b0*/  ISETP.GE.U32.AND P0, PT, R2, UR4, PT ;  /* 0x0000000402007c0c */ /* 0x002fc8000bf06070 */
[----:B------:R-:W-:-:S13]  /*00c0*/  ISETP.GE.U32.AND.EX P0, PT, RZ, UR5, PT, P0 ;  /* 0x00000005ff007c0c */ /* 0x000fda000bf06100 */
[----:B------:R-:W-:Y:S05]  /*00d0*/  @P0 EXIT ;  /* 0x000000000000094d */ /* 0x000fea0003800000 */
[----:B------:R-:W0:Y:S01]  /*00e0*/  S2UR UR7, SR_CgaCtaId ;  /* 0x00000000000779c3 */ /* 0x000e220000008800 */
[----:B------:R-:W-:Y:S01]  /*00f0*/  UMOV UR6, 0x400 ;  /* 0x0000040000067882 */ /* 0x000fe20000000000 */
[----:B------:R-:W-:Y:S01]  /*0100*/  ISETP.GE.U32.AND P0, PT, R5, R6, PT ;  /* 0x000000060500720c */ /* 0x000fe20003f06070 */
[----:B------:R-:W-:Y:S01]  /*0110*/  UIADD3 UR4, UPT, UPT, UR6, 0x100, URZ ;  /* 0x0000010006047890 */ /* 0x000fe2000fffe0ff */
[----:B------:R-:W-:Y:S01]  /*0120*/  BSSY.RECONVERGENT B0, `(.L_x_0) ;  /* 0x0000015000007945 */ /* 0x000fe20003800200 */
[----:B------:R-:W1:Y:S01]  /*0130*/  LDCU.64 UR8, c[0x0][0x358] ;  /* 0x00006b00ff0877ac */ /* 0x000e620008000a00 */
[----:B0-----:R-:W-:Y:S02]  /*0140*/  ULEA UR5, UR7, UR6, 0x18 ;  /* 0x0000000607057291 */ /* 0x001fe4000f8ec0ff */
[----:B------:R-:W-:-:S04]  /*0150*/  ULEA UR4, UR7, UR4, 0x18 ;  /* 0x0000000407047291 */ /* 0x000fc8000f8ec0ff */
[C---:B------:R-:W-:Y:S02]  /*0160*/  LEA R2, R9.reuse, UR5, 0x3 ;  /* 0x0000000509027c11 */ /* 0x040fe4000f8e18ff */
[----:B------:R-:W-:Y:S01]  /*0170*/  LEA R8, R9, UR4, 0x3 ;  /* 0x0000000409087c11 */ /* 0x000fe2000f8e18ff */
[----:B-1----:R-:W-:Y:S06]  /*0180*/  @!P0 BRA `(.L_x_1) ;  /* 0x0000000000108947 */ /* 0x002fec0003800000 */
[----:B------:R-:W-:Y:S02]  /*0190*/  ISETP.EQ.AND P1, PT, R5, R6, PT ;  /* 0x000000060500720c */ /* 0x000fe40003f22270 */
[----:B------:R-:W-:-:S13]  /*01a0*/  ISETP.GE.U32.AND P0, PT, R9, R4, PT ;  /* 0x000000040900720c */ /* 0x000fda0003f06070 */
[----:B------:R-:W-:Y:S05]  /*01b0*/  @!P0 BRA P1, `(.L_x_2) ;  /* 0x00000000002c8947 */ /* 0x000fea0000800000 */
[----:B------:R-:W-:Y:S05]  /*01c0*/  EXIT ;  /* 0x000000000000794d */ /* 0x000fea0003800000 */
.L_x_1:
[----:B------:R-:W-:-:S13]  /*01d0*/  ISETP.NE.AND P0, PT, R4, RZ, PT ;  /* 0x000000ff0400720c */ /* 0x000fda0003f05270 */
[----:B------:R-:W-:Y:S05]  /*01e0*/  @P0 BRA `(.L_x_2) ;  /* 0x0000000000200947 */ /* 0x000fea0003800000 */
[----:B------:R-:W0:Y:S01]  /*01f0*/  LDC.64 R6, c[0x0][0x380] ;  /* 0x0000e000ff067b82 */ /* 0x000e220000000a00 */
[----:B------:R-:W-:Y:S01]  /*0200*/  UMOV UR4, URZ ;  /* 0x000000ff00047c82 */ /* 0x000fe20008000000 */
[----:B0-----:R-:W-:-:S04]  /*0210*/  IMAD.WIDE.U32 R6, R0, 0x18, R6 ;  /* 0x0000001800067825 */ /* 0x001fc800078e0006 */
[----:B------:R-:W-:-:S05]  /*0220*/  VIADD R7, R7, UR4 ;  /* 0x0000000407077c36 */ /* 0x000fca0008000000 */
[----:B------:R-:W2:Y:S04]  /*0230*/  LDG.E.64 R10, desc[UR8][R6.64] ;  /* 0x00000008060a7981 */ /* 0x000ea8000c1e1b00 */
[----:B------:R-:W3:Y:S04]  /*0240*/  LDG.E.64 R12, desc[UR8][R6.64+0x8] ;  /* 0x00000808060c7981 */ /* 0x000ee8000c1e1b00 */
[----:B--2---:R0:W-:Y:S04]  /*0250*/  STS.64 [R2], R10 ;  /* 0x0000000a02007388 */ /* 0x0041e80000000a00 */
[----:B---3--:R0:W-:Y:S02]  /*0260*/  STS.64 [R8], R12 ;  /* 0x0000000c08007388 */ /* 0x0081e40000000a00 */
.L_x_2:
[----:B------:R-:W-:Y:S05]  /*0270*/  BSYNC.RECONVERGENT B0 ;  /* 0x0000000000007941 */ /* 0x000fea0003800200 */
.L_x_0:
[----:B------:R-:W-:-:S13]  /*0280*/  ISETP.NE.AND P0, PT, R9, RZ, PT ;  /* 0x000000ff0900720c */ /* 0x000fda0003f05270 */
[----:B------:R-:W1:Y:S01]  /*0290*/  @!P0 LDC.64 R6, c[0x0][0x380] ;  /* 0x0000e000ff068b82 */ /* 0x000e620000000a00 */
[----:B------:R-:W-:Y:S02]  /*02a0*/  @!P0 IMAD.MOV.U32 R5, RZ, RZ, RZ ;  /* 0x000000ffff058224 */ /* 0x000fe400078e00ff */
[----:B-1----:R-:W-:-:S04]  /*02b0*/  @!P0 IMAD.WIDE.U32 R6, R3, 0x18, R6 ;  /* 0x0000001803068825 */ /* 0x002fc800078e0006 */
[----:B------:R-:W-:-:S05]  /*02c0*/  @!P0 IMAD.IADD R7, R7, 0x1, R5 ;  /* 0x0000000107078824 */ /* 0x000fca00078e0205 */
[----:B0-----:R-:W2:Y:S04]  /*02d0*/  @!P0 LDG.E.64 R10, desc[UR8][R6.64] ;  /* 0x00000008060a8981 */ /* 0x001ea8000c1e1b00 */
[----:B------:R-:W3:Y:S01]  /*02e0*/  @!P0 LDG.E.64 R12, desc[UR8][R6.64+0x8] ;  /* 0x00000808060c8981 */ /* 0x000ee2000c1e1b00 */
[----:B------:R-:W-:Y:S02]  /*02f0*/  UIADD3 UR4, UPT, UPT, UR6, 0x200, URZ ;  /* 0x0000020006047890 */ /* 0x000fe4000fffe0ff */
[----:B------:R-:W-:Y:S02]  /*0300*/  UIADD3 UR5, UPT, UPT, UR6, 0x300, URZ ;  /* 0x0000030006057890 */ /* 0x000fe4000fffe0ff */
[----:B------:R-:W-:Y:S02]  /*0310*/  ULEA UR4, UR7, UR4, 0x18 ;  /* 0x0000000407047291 */ /* 0x000fe4000f8ec0ff */
[----:B------:R-:W-:-:S04]  /*0320*/  ULEA UR5, UR7, UR5, 0x18 ;  /* 0x0000000507057291 */ /* 0x000fc8000f8ec0ff */
[C---:B------:R-:W-:Y:S02]  /*0330*/  LEA R17, R4.reuse, UR4, 0x3 ;  /* 0x0000000404117c11 */ /* 0x040fe4000f8e18ff */
[----:B------:R-:W-:Y:S01]  /*0340*/  LEA R19, R4, UR5, 0x3 ;  /* 0x0000000504137c11 */ /* 0x000fe2000f8e18ff */
[----:B------:R-:W-:Y:S05]  /*0350*/  WARPSYNC.ALL ;  /* 0x0000000000007948 */ /* 0x000fea0003800000 */
[----:B------:R-:W-:Y:S01]  /*0360*/  BSSY.RECONVERGENT B0, `(.L_x_3) ;  /* 0x000001e000007945 */ /* 0x000fe20003800200 */
[----:B--2---:R-:W-:Y:S04]  /*0370*/  @!P0 STS.64 [R17], R10 ;  /* 0x0000000a11008388 */ /* 0x004fe80000000a00 */
[----:B---3--:R-:W-:Y:S01]  /*0380*/  @!P0 STS.64 [R19], R12 ;  /* 0x0000000c13008388 */ /* 0x008fe20000000a00 */
[----:B------:R-:W-:Y:S06]  /*0390*/  BAR.SYNC.DEFER_BLOCKING 0x0 ;  /* 0x0000000000007b1d */ /* 0x000fec0000010000 */
[----:B------:R-:W-:Y:S04]  /*03a0*/  LDS.64 R8, [R8] ;  /* 0x0000000008087984 */ /* 0x000fe80000000a00 */
[----:B------:R-:W0:Y:S04]  /*03b0*/  LDS.64 R14, [R19] ;  /* 0x00000000130e7984 */ /* 0x000e280000000a00 */
[----:B------:R-:W-:Y:S04]  /*03c0*/  LDS.64 R4, [R2] ;  /* 0x0000000002047984 */ /* 0x000fe80000000a00 */
[----:B------:R-:W1:Y:S01]  /*03d0*/  LDS.64 R6, [R17] ;  /* 0x0000000011067984 */ /* 0x000e620000000a00 */
[----:B0-----:R-:W-:Y:S01]  /*03e0*/  DADD R14, R8, -R14 ;  /* 0x00000000080e7229 */ /* 0x001fe2000000080e */
[----:B------:R-:W-:-:S02]  /*03f0*/  IMAD.MOV.U32 R8, RZ, RZ, 0x0 ;  /* 0x00000000ff087424 */ /* 0x000fc400078e00ff */
[----:B------:R-:W-:Y:S01]  /*0400*/  IMAD.MOV.U32 R9, RZ, RZ, 0x3fd80000 ;  /* 0x3fd80000ff097424 */ /* 0x000fe200078e00ff */
[----:B-1----:R-:W-:-:S04]  /*0410*/  DADD R4, R4, -R6 ;  /* 0x0000000004047229 */ /* 0x002fc80000000806 */
[----:B------:R-:W-:-:S08]  /*0420*/  DMUL R14, R14, R14 ;  /* 0x0000000e0e0e7228 */ /* 0x000fd00000000000 */
[----:B------:R-:W-:-:S06]  /*0430*/  DFMA R4, R4, R4, R14 ;  /* 0x000000040404722b */ /* 0x000fcc000000000e */
[----:B------:R-:W0:Y:S04]  /*0440*/  MUFU.RSQ64H R7, R5 ;  /* 0x0000000500077308 */ /* 0x000e280000001c00 */
[----:B------:R-:W-:-:S05]  /*0450*/  VIADD R6, R5, 0xfcb00000 ;  /* 0xfcb0000005067836 */ /* 0x000fca0000000000 */
[----:B------:R-:W-:Y:S01]  /*0460*/  ISETP.GE.U32.AND P0, PT, R6, 0x7ca00000, PT ;  /* 0x7ca000000600780c */ /* 0x000fe20003f06070 */
[----:B0-----:R-:W-:-:S08]  /*0470*/  DMUL R10, R6, R6 ;  /* 0x00000006060a7228 */ /* 0x001fd00000000000 */
[----:B------:R-:W-:-:S08]  /*0480*/  DFMA R10, R4, -R10, 1 ;  /* 0x3ff00000040a742b */ /* 0x000fd0000000080a */
[----:B------:R-:W-:Y:S02]  /*0490*/  DFMA R8, R10, R8, 0.5 ;  /* 0x3fe000000a08742b */ /* 0x000fe40000000008 */
[----:B------:R-:W-:-:S08]  /*04a0*/  DMUL R10, R6, R10 ;  /* 0x0000000a060a7228 */ /* 0x000fd00000000000 */
[----:B------:R-:W-:-:S08]  /*04b0*/  DFMA R10, R8, R10, R6 ;  /* 0x0000000a080a722b */ /* 0x000fd00000000006 */
[----:B------:R-:W-:Y:S02]  /*04c0*/  DMUL R12, R4, R10 ;  /* 0x0000000a040c7228 */ /* 0x000fe40000000000 */
[----:B------:R-:W-:Y:S02]  /*04d0*/  VIADD R17, R11, 0xfff00000 ;  /* 0xfff000000b117836 */ /* 0x000fe40000000000 */
[----:B------:R-:W-:-:S04]  /*04e0*/  IMAD.MOV.U32 R16, RZ, RZ, R10 ;  /* 0x000000ffff107224 */ /* 0x000fc800078e000a */
[----:B------:R-:W-:-:S08]  /*04f0*/  DFMA R14, R12, -R12, R4 ;  /* 0x8000000c0c0e722b */ /* 0x000fd00000000004 */
[----:B------:R-:W-:Y:S01]  /*0500*/  DFMA R8, R14, R16, R12 ;  /* 0x000000100e08722b */ /* 0x000fe2000000000c */
[----:B------:R-:W-:Y:S10]  /*0510*/  @!P0 BRA `(.L_x_4) ;  /* 0x0000000000088947 */ /* 0x000ff40003800000 */
[----:B------:R-:W-:-:S07]  /*0520*/  MOV R2, 0x540 ;  /* 0x0000054000027802 */ /* 0x000fce0000000f00 */
[----:B------:R-:W-:Y:S05]  /*0530*/  CALL.REL.NOINC `($__internal_0_$__cuda_sm20_dsqrt_rn_f64_mediumpath_v1) ;  /* 0x0000000000407944 */ /* 0x000fea0003c00000 */
.L_x_4:
[----:B------:R-:W-:Y:S05]  /*0540*/  BSYNC.RECONVERGENT B0 ;  /* 0x0000000000007941 */ /* 0x000fea0003800200 */
.L_x_3:
[----:B------:R-:W0:Y:S01]  /*0550*/  LDCU.64 UR10, c[0x0][0x390] ;  /* 0x00007200ff0a77ac */ /* 0x000e220008000a00 */
[-C--:B------:R-:W-:Y:S01]  /*0560*/  LOP3.LUT R2, RZ, R0.reuse, RZ, 0x33, !PT ;  /* 0x00000000ff027212 */ /* 0x080fe200078e33ff */
[----:B------:R-:W-:Y:S01]  /*0570*/  IMAD R4, R0, R0, R0 ;  /* 0x0000000000047224 */ /* 0x000fe200078e0200 */
[----:B------:R-:W1:Y:S03]  /*0580*/  LDCU.64 UR4, c[0x0][0x388] ;  /* 0x00007100ff0477ac */ /* 0x000e660008000a00 */
[----:B------:R-:W-:Y:S01]  /*0590*/  IMAD.IADD R2, R3, 0x1, R2 ;  /* 0x0000000103027824 */ /* 0x000fe200078e0202 */
[----:B------:R-:W-:-:S04]  /*05a0*/  SHF.R.U32.HI R5, RZ, 0x1, R4 ;  /* 0x00000001ff057819 */ /* 0x000fc80000011604 */
[----:B------:R-:W-:-:S03]  /*05b0*/  SHF.R.S32.HI R3, RZ, 0x1f, R2 ;  /* 0x0000001fff037819 */ /* 0x000fc60000011402 */
[----:B0-----:R-:W-:-:S04]  /*05c0*/  IMAD.WIDE.U32 R2, R0, UR10, R2 ;  /* 0x0000000a00027c25 */ /* 0x001fc8000f8e0002 */
[----:B------:R-:W-:Y:S01]  /*05d0*/  IMAD R0, R0, UR11, R3 ;  /* 0x0000000b00007c24 */ /* 0x000fe2000f8e0203 */
[----:B------:R-:W-:-:S04]  /*05e0*/  IADD3 R5, P0, PT, -R5, R2, RZ ;  /* 0x0000000205057210 */ /* 0x000fc80007f1e1ff */
[----:B------:R-:W-:Y:S02]  /*05f0*/  IADD3.X R0, PT, PT, R0, -0x1, RZ, P0, !PT ;  /* 0xffffffff00007810 */ /* 0x000fe400007fe4ff */
[----:B-1----:R-:W-:-:S04]  /*0600*/  LEA R2, P0, R5, UR4, 0x3 ;  /* 0x0000000405027c11 */ /* 0x002fc8000f8018ff */
[----:B------:R-:W-:-:S05]  /*0610*/  LEA.HI.X R3, R5, UR5, R0, 0x3, P0 ;  /* 0x0000000505037c11 */ /* 0x000fca00080f1c00 */
[----:B------:R-:W-:Y:S01]  /*0620*/  STG.E.64 desc[UR8][R2.64], R8 ;  /* 0x0000000802007986 */ /* 0x000fe2000c101b08 */
[----:B------:R-:W-:Y:S05]  /*0630*/  EXIT ;  /* 0x000000000000794d */ /* 0x000fea0003800000 */
        .weak           $__internal_0_$__cuda_sm20_dsqrt_rn_f64_mediumpath_v1
        .type           $__internal_0_$__cuda_sm20_dsqrt_rn_f64_mediumpath_v1,@function
        .size           $__internal_0_$__cuda_sm20_dsqrt_rn_f64_mediumpath_v1,(.L_x_20 - $__internal_0_$__cuda_sm20_dsqrt_rn_f64_mediumpath_v1)
$__internal_0_$__cuda_sm20_dsqrt_rn_f64_mediumpath_v1:
[----:B------:R-:W-:Y:S01]  /*0640*/  ISETP.GE.U32.AND P0, PT, R6, -0x3400000, PT ;  /* 0xfcc000000600780c */ /* 0x000fe20003f06070 */
[----:B------:R-:W-:Y:S01]  /*0650*/  BSSY.RECONVERGENT B1, `(.L_x_5) ;  /* 0x0000024000017945 */ /* 0x000fe20003800200 */
[----:B------:R-:W-:-:S11]  /*0660*/  IMAD.MOV.U32 R11, RZ, RZ, R17 ;  /* 0x000000ffff0b7224 */ /* 0x000fd600078e0011 */
[----:B------:R-:W-:Y:S05]  /*0670*/  @!P0 BRA `(.L_x_6) ;  /* 0x0000000000208947 */ /* 0x000fea0003800000 */
[----:B------:R-:W-:-:S10]  /*0680*/  DFMA.RM R10, R14, R10, R12 ;  /* 0x0000000a0e0a722b */ /* 0x000fd4000000400c */
[----:B------:R-:W-:-:S05]  /*0690*/  IADD3 R6, P0, PT, R10, 0x1, RZ ;  /* 0x000000010a067810 */ /* 0x000fca0007f1e0ff */
[----:B------:R-:W-:-:S06]  /*06a0*/  IMAD.X R7, RZ, RZ, R11, P0 ;  /* 0x000000ffff077224 */ /* 0x000fcc00000e060b */
[----:B------:R-:W-:-:S08]  /*06b0*/  DFMA.RP R4, -R10, R6, R4 ;  /* 0x000000060a04722b */ /* 0x000fd00000008104 */
[----:B------:R-:W-:-:S06]  /*06c0*/  DSETP.GT.AND P0, PT, R4, RZ, PT ;  /* 0x000000ff0400722a */ /* 0x000fcc0003f04000 */
[----:B------:R-:W-:Y:S02]  /*06d0*/  FSEL R6, R6, R10, P0 ;  /* 0x0000000a06067208 */ /* 0x000fe40000000000 */
[----:B------:R-:W-:Y:S01]  /*06e0*/  FSEL R7, R7, R11, P0 ;  /* 0x0000000b07077208 */ /* 0x000fe20000000000 */
[----:B------:R-:W-:Y:S06]  /*06f0*/  BRA `(.L_x_7) ;  /* 0x0000000000647947 */ /* 0x000fec0003800000 */
.L_x_6:
[----:B------:R-:W-:-:S14]  /*0700*/  DSETP.NE.AND P0, PT, R4, RZ, PT ;  /* 0x000000ff0400722a */ /* 0x000fdc0003f05000 */
[----:B------:R-:W-:Y:S05]  /*0710*/  @!P0 BRA `(.L_x_8) ;  /* 0x0000000000588947 */ /* 0x000fea0003800000 */
[----:B------:R-:W-:-:S13]  /*0720*/  ISETP.GE.AND P0, PT, R5, RZ, PT ;  /* 0x000000ff0500720c */ /* 0x000fda0003f06270 */
[----:B------:R-:W-:Y:S02]  /*0730*/  @!P0 IMAD.MOV.U32 R6, RZ, RZ, 0x0 ;  /* 0x00000000ff068424 */ /* 0x000fe400078e00ff */
[----:B------:R-:W-:Y:S01]  /*0740*/  @!P0 IMAD.MOV.U32 R7, RZ, RZ, -0x80000 ;  /* 0xfff80000ff078424 */ /* 0x000fe200078e00ff */
[----:B------:R-:W-:Y:S06]  /*0750*/  @!P0 BRA `(.L_x_7) ;  /* 0x00000000004c8947 */ /* 0x000fec0003800000 */
[----:B------:R-:W-:-:S13]  /*0760*/  ISETP.GT.AND P0, PT, R5, 0x7fefffff, PT ;  /* 0x7fefffff0500780c */ /* 0x000fda0003f04270 */
[----:B------:R-:W-:Y:S05]  /*0770*/  @P0 BRA `(.L_x_8) ;  /* 0x0000000000400947 */ /* 0x000fea0003800000 */
[----:B------:R-:W-:Y:S01]  /*0780*/  DMUL R4, R4, 8.11296384146066816958e+31 ;  /* 0x4690000004047828 */ /* 0x000fe20000000000 */
[----:B------:R-:W-:Y:S02]  /*0790*/  IMAD.MOV.U32 R6, RZ, RZ, RZ ;  /* 0x000000ffff067224 */ /* 0x000fe400078e00ff */
[----:B------:R-:W-:Y:S02]  /*07a0*/  IMAD.MOV.U32 R10, RZ, RZ, 0x0 ;  /* 0x00000000ff0a7424 */ /* 0x000fe400078e00ff */
[----:B------:R-:W-:Y:S01]  /*07b0*/  IMAD.MOV.U32 R11, RZ, RZ, 0x3fd80000 ;  /* 0x3fd80000ff0b7424 */ /* 0x000fe200078e00ff */
[----:B------:R-:W0:Y:S02]  /*07c0*/  MUFU.RSQ64H R7, R5 ;  /* 0x0000000500077308 */ /* 0x000e240000001c00 */
[----:B0-----:R-:W-:-:S08]  /*07d0*/  DMUL R8, R6, R6 ;  /* 0x0000000606087228 */ /* 0x001fd00000000000 */
[----:B------:R-:W-:-:S08]  /*07e0*/  DFMA R8, R4, -R8, 1 ;  /* 0x3ff000000408742b */ /* 0x000fd00000000808 */
[----:B------:R-:W-:Y:S02]  /*07f0*/  DFMA R10, R8, R10, 0.5 ;  /* 0x3fe00000080a742b */ /* 0x000fe4000000000a */
[----:B------:R-:W-:-:S08]  /*0800*/  DMUL R8, R6, R8 ;  /* 0x0000000806087228 */ /* 0x000fd00000000000 */
[----:B------:R-:W-:-:S08]  /*0810*/  DFMA R8, R10, R8, R6 ;  /* 0x000000080a08722b */ /* 0x000fd00000000006 */
[----:B------:R-:W-:Y:S02]  /*0820*/  DMUL R6, R4, R8 ;  /* 0x0000000804067228 */ /* 0x000fe40000000000 */
[----:B------:R-:W-:-:S06]  /*0830*/  VIADD R9, R9, 0xfff00000 ;  /* 0xfff0000009097836 */ /* 0x000fcc0000000000 */
[----:B------:R-:W-:-:S08]  /*0840*/  DFMA R10, R6, -R6, R4 ;  /* 0x80000006060a722b */ /* 0x000fd00000000004 */
[----:B------:R-:W-:-:S10]  /*0850*/  DFMA R6, R8, R10, R6 ;  /* 0x0000000a0806722b */ /* 0x000fd40000000006 */
[----:B------:R-:W-:Y:S01]  /*0860*/  VIADD R7, R7, 0xfcb00000 ;  /* 0xfcb0000007077836 */ /* 0x000fe20000000000 */
[----:B------:R-:W-:Y:S06]  /*0870*/  BRA `(.L_x_7) ;  /* 0x0000000000047947 */ /* 0x000fec0003800000 */
.L_x_8:
[----:B------:R-:W-:-:S11]  /*0880*/  DADD R6, R4, R4 ;  /* 0x0000000004067229 */ /* 0x000fd60000000004 */
.L_x_7:
[----:B------:R-:W-:Y:S05]  /*0890*/  BSYNC.RECONVERGENT B1 ;  /* 0x0000000000017941 */ /* 0x000fea0003800200 */
.L_x_5:
[----:B------:R-:W-:Y:S02]  /*08a0*/  IMAD.MOV.U32 R4, RZ, RZ, R2 ;  /* 0x000000ffff047224 */ /* 0x000fe400078e0002 */
[----:B------:R-:W-:Y:S02]  /*08b0*/  IMAD.MOV.U32 R5, RZ, RZ, 0x0 ;  /* 0x00000000ff057424 */ /* 0x000fe400078e00ff */
[----:B------:R-:W-:Y:S02]  /*08c0*/  IMAD.MOV.U32 R8, RZ, RZ, R6 ;  /* 0x000000ffff087224 */ /* 0x000fe400078e0006 */
[----:B------:R-:W-:Y:S01]  /*08d0*/  IMAD.MOV.U32 R9, RZ, RZ, R7 ;  /* 0x000000ffff097224 */ /* 0x000fe200078e0007 */
[----:B------:R-:W-:Y:S06]  /*08e0*/  RET.REL.NODEC R4 `(_Z24computeDistancesKernel2DILb0EEvPK11DevicePointPdm) ;  /* 0xfffffff404c47950 */ /* 0x000fec0003c3ffff */
.L_x_9:
[----:B------:R-:W-:-:S00]  /*08f0*/  BRA `(.L_x_9) ;  /* 0xfffffffc00fc7947 */ /* 0x000fc0000383ffff */
[----:B------:R-:W-:-:S00]  /*0900*/  NOP ;  /* 0x0000000000007918 */ /* 0x000fc00000000000 */
[----:B------:R-:W-:-:S00]  /*0910*/  NOP ;  /* 0x0000000000007918 */ /* 0x000fc00000000000 */
[----:B------:R-:W-:-:S00]  /*0920*/  NOP ;  /* 0x0000000000007918 */ /* 0x000fc00000000000 */
[----:B------:R-:W-:-:S00]  /*0930*/  NOP ;  /* 0x0000000000007918 */ /* 0x000fc00000000000 */
[----:B------:R-:W-:-:S00]  /*0940*/  NOP ;  /* 0x0000000000007918 */ /* 0x000fc00000000000 */
[----:B------:R-:W-:-:S00]  /*0950*/  NOP ;  /* 0x0000000000007918 */ /* 0x000fc00000000000 */
[----:B------:R-:W-:-:S00]  /*0960*/  NOP ;  /* 0x0000000000007918 */ /* 0x000fc00000000000 */
[----:B------:R-:W-:-:S00]  /*0970*/  NOP ;  /* 0x0000000000007918 */ /* 0x000fc00000000000 */
.L_x_20:


//--------------------- .text._Z24computeDistancesKernel2DILb1EEvPK11DevicePointPdm --------------------------
	.section	.text._Z24computeDistancesKernel2DILb1EEvPK11DevicePointPdm,"ax",@progbits
	.align	128
        .global         _Z24computeDistancesKernel2DILb1EEvPK11DevicePointPdm
        .type           _Z24computeDistancesKernel2DILb1EEvPK11DevicePointPdm,@function
        .size           _Z24computeDistancesKernel2DILb1EEvPK11DevicePointPdm,(.L_x_21 - _Z24computeDistancesKernel2DILb1EEvPK11DevicePointPdm)
        .other          _Z24computeDistancesKernel2DILb1EEvPK11DevicePointPdm,@"STO_CUDA_ENTRY STV_DEFAULT"
_Z24computeDistancesKernel2DILb1EEvPK11DevicePointPdm:
.text._Z24computeDistancesKernel2DILb1EEvPK11DevicePointPdm:
        /* <DEDUP_REMOVED lines=29> */
.L_x_11:
        /* <DEDUP_REMOVED lines=10> */
.L_x_12:
[----:B------:R-:W-:Y:S05]  /*0270*/  BSYNC.RECONVERGENT B0 ;  /* 0x0000000000007941 */ /* 0x000fea0003800200 */
.L_x_10:
        /* <DEDUP_REMOVED lines=43> */
[----:B------:R-:W-:Y:S05]  /*0530*/  CALL.REL.NOINC `($__internal_1_$__cuda_sm20_dsqrt_rn_f64_mediumpath_v1) ;  /* 0x0000000000547944 */ /* 0x000fea0003c00000 */
.L_x_14:
[----:B------:R-:W-:Y:S05]  /*0540*/  BSYNC.RECONVERGENT B0 ;  /* 0x0000000000007941 */ /* 0x000fea0003800200 */
.L_x_13:
[----:B------:R-:W0:Y:S01]  /*0550*/  LDCU.64 UR10, c[0x0][0x390] ;  /* 0x00007200ff0a77ac */ /* 0x000e220008000a00 */
[-C--:B------:R-:W-:Y:S01]  /*0560*/  LOP3.LUT R4, RZ, R0.reuse, RZ, 0x33, !PT ;  /* 0x00000000ff047212 */ /* 0x080fe200078e33ff */
[----:B------:R-:W-:Y:S02]  /*0570*/  IMAD.MOV.U32 R5, RZ, RZ, 0x3fe00000 ;  /* 0x3fe00000ff057424 */ /* 0x000fe400078e00ff */
[----:B------:R-:W-:Y:S01]  /*0580*/  IMAD.MOV.U32 R2, RZ, RZ, RZ ;  /* 0x000000ffff027224 */ /* 0x000fe200078e00ff */
[----:B------:R-:W1:Y:S01]  /*0590*/  LDCU.64 UR4, c[0x0][0x388] ;  /* 0x00007100ff0477ac */ /* 0x000e620008000a00 */
[----:B------:R-:W-:Y:S01]  /*05a0*/  IMAD.IADD R4, R3, 0x1, R4 ;  /* 0x0000000103047824 */ /* 0x000fe200078e0204 */
[----:B------:R-:W-:Y:S01]  /*05b0*/  LOP3.LUT R3, R5, 0x80000000, R15, 0xb8, !PT ;  /* 0x8000000005037812 */ /* 0x000fe200078eb80f */
[----:B------:R-:W-:-:S03]  /*05c0*/  IMAD R6, R0, R0, R0 ;  /* 0x0000000000067224 */ /* 0x000fc600078e0200 */
[----:B------:R-:W-:Y:S02]  /*05d0*/  SHF.R.S32.HI R5, RZ, 0x1f, R4 ;  /* 0x0000001fff057819 */ /* 0x000fe40000011404 */
[----:B------:R-:W-:Y:S01]  /*05e0*/  DADD.RZ R2, R2, R14 ;  /* 0x0000000002027229 */ /* 0x000fe2000000c00e */
[----:B------:R-:W-:Y:S01]  /*05f0*/  SHF.R.U32.HI R7, RZ, 0x1, R6 ;  /* 0x00000001ff077819 */ /* 0x000fe20000011606 */
[----:B0-----:R-:W-:-:S04]  /*0600*/  IMAD.WIDE.U32 R4, R0, UR10, R4 ;  /* 0x0000000a00047c25 */ /* 0x001fc8000f8e0004 */
[----:B------:R-:W-:-:S04]  /*0610*/  IMAD R0, R0, UR11, R5 ;  /* 0x0000000b00007c24 */ /* 0x000fc8000f8e0205 */
[----:B------:R-:W0:Y:S01]  /*0620*/  FRND.F64.TRUNC R2, R2 ;  /* 0x0000000200027313 */ /* 0x000e22000030d800 */
[----:B------:R-:W-:-:S04]  /*0630*/  IADD3 R7, P0, PT, -R7, R4, RZ ;  /* 0x0000000407077210 */ /* 0x000fc80007f1e1ff */
[----:B------:R-:W-:Y:S02]  /*0640*/  IADD3.X R0, PT, PT, R0, -0x1, RZ, P0, !PT ;  /* 0xffffffff00007810 */ /* 0x000fe400007fe4ff */
[----:B-1----:R-:W-:-:S04]  /*0650*/  LEA R4, P0, R7, UR4, 0x3 ;  /* 0x0000000407047c11 */ /* 0x002fc8000f8018ff */
[----:B------:R-:W-:-:S05]  /*0660*/  LEA.HI.X R5, R7, UR5, R0, 0x3, P0 ;  /* 0x0000000507057c11 */ /* 0x000fca00080f1c00 */
[----:B0-----:R-:W-:Y:S01]  /*0670*/  STG.E.64 desc[UR8][R4.64], R2 ;  /* 0x0000000204007986 */ /* 0x001fe2000c101b08 */
[----:B------:R-:W-:Y:S05]  /*0680*/  EXIT ;  /* 0x000000000000794d */ /* 0x000fea0003800000 */
        .weak           $__internal_1_$__cuda_sm20_dsqrt_rn_f64_mediumpath_v1
        .type           $__internal_1_$__cuda_sm20_dsqrt_rn_f64_mediumpath_v1,@function
        .size           $__internal_1_$__cuda_sm20_dsqrt_rn_f64_mediumpath_v1,(.L_x_21 - $__internal_1_$__cuda_sm20_dsqrt_rn_f64_mediumpath_v1)
$__internal_1_$__cuda_sm20_dsqrt_rn_f64_mediumpath_v1:
[----:B------:R-:W-:Y:S01]  /*0690*/  ISETP.GE.U32.AND P0, PT, R6, -0x3400000, PT ;  /* 0xfcc000000600780c */ /* 0x000fe20003f06070 */
[----:B------:R-:W-:Y:S01]  /*06a0*/  BSSY.RECONVERGENT B1, `(.L_x_15) ;  /* 0x0000024000017945 */ /* 0x000fe20003800200 */
[----:B------:R-:W-:-:S11]  /*06b0*/  MOV R9, R17 ;  /* 0x0000001100097202 */ /* 0x000fd60000000f00 */
        /* <DEDUP_REMOVED lines=9> */
.L_x_16:
        /* <DEDUP_REMOVED lines=19> */
[----:B------:R-:W-:-:S06]  /*0880*/  IADD3 R9, PT, PT, R9, -0x100000, RZ ;  /* 0xfff0000009097810 */ /* 0x000fcc0007ffe0ff */
[----:B------:R-:W-:-:S08]  /*0890*/  DFMA R10, R6, -R6, R4 ;  /* 0x80000006060a722b */ /* 0x000fd00000000004 */
[----:B------:R-:W-:-:S10]  /*08a0*/  DFMA R6, R8, R10, R6 ;  /* 0x0000000a0806722b */ /* 0x000fd40000000006 */
[----:B------:R-:W-:Y:S01]  /*08b0*/  VIADD R7, R7, 0xfcb00000 ;  /* 0xfcb0000007077836 */ /* 0x000fe20000000000 */
[----:B------:R-:W-:Y:S06]  /*08c0*/  BRA `(.L_x_17) ;  /* 0x0000000000047947 */ /* 0x000fec0003800000 */
.L_x_18:
[----:B------:R-:W-:-:S11]  /*08d0*/  DADD R6, R4, R4 ;  /* 0x0000000004067229 */ /* 0x000fd60000000004 */
.L_x_17:
[----:B------:R-:W-:Y:S05]  /*08e0*/  BSYNC.RECONVERGENT B1 ;  /* 0x0000000000017941 */ /* 0x000fea0003800200 */
.L_x_15:
[----:B------:R-:W-:Y:S02]  /*08f0*/  IMAD.MOV.U32 R4, RZ, RZ, R2 ;  /* 0x000000ffff047224 */ /* 0x000fe400078e0002 */
[----:B------:R-:W-:Y:S02]  /*0900*/  IMAD.MOV.U32 R5, RZ, RZ, 0x0 ;  /* 0x00000000ff057424 */ /* 0x000fe400078e00ff */
[----:B------:R-:W-:Y:S02]  /*0910*/  IMAD.MOV.U32 R14, RZ, RZ, R6 ;  /* 0x000000ffff0e7224 */ /* 0x000fe400078e0006 */
[----:B------:R-:W-:Y:S01]  /*0920*/  IMAD.MOV.U32 R15, RZ, RZ, R7 ;  /* 0x000000ffff0f7224 */ /* 0x000fe200078e0007 */
[----:B------:R-:W-:Y:S06]  /*0930*/  RET.REL.NODEC R4 `(_Z24computeDistancesKernel2DILb1EEvPK11DevicePointPdm) ;  /* 0xfffffff404b07950 */ /* 0x000fec0003c3ffff */
.L_x_19:
        /* <DEDUP_REMOVED lines=12> */
.L_x_21:


//--------------------- .nv.shared._Z24computeDistancesKernel2DILb0EEvPK11DevicePointPdm --------------------------
	.section	.nv.shared._Z24computeDistancesKernel2DILb0EEvPK11DevicePointPdm,"aw",@nobits
	.sectionflags	@""
	.align	8
.nv.shared._Z24computeDistancesKernel2DILb0EEvPK11DevicePointPdm:
	.zero		2048


//--------------------- .nv.shared.reserved.0     --------------------------
	.section	.nv.shared.reserved.0,"aw",@nobits
	.weak		__nv_reservedSMEM_offset_0_alias
	.size		__nv_reservedSMEM_offset_0_alias, 0, 64
	.other		__nv_reservedSMEM_offset_0_alias,@"STO_CUDA_RESERVED_SHARED STV_DEFAULT"
__nv_reservedSMEM_offset_0_alias:
	.zero		0
	.zero		64


//--------------------- .nv.shared._Z24computeDistancesKernel2DILb1EEvPK11DevicePointPdm --------------------------
	.section	.nv.shared._Z24computeDistancesKernel2DILb1EEvPK11DevicePointPdm,"aw",@nobits
	.sectionflags	@""
	.align	8
.nv.shared._Z24computeDistancesKernel2DILb1EEvPK11DevicePointPdm:
	.zero		2048


//--------------------- .nv.constant0._Z24computeDistancesKernel2DILb0EEvPK11DevicePointPdm --------------------------
	.section	.nv.constant0._Z24computeDistancesKernel2DILb0EEvPK11DevicePointPdm,"a",@progbits
	.sectionflags	@""
	.align	4
.nv.constant0._Z24computeDistancesKernel2DILb0EEvPK11DevicePointPdm:
	.zero		920


//--------------------- .nv.constant0._Z24computeDistancesKernel2DILb1EEvPK11DevicePointPdm --------------------------
	.section	.nv.constant0._Z24computeDistancesKernel2DILb1EEvPK11DevicePointPdm,"a",@progbits
	.sectionflags	@""
	.align	4
.nv.constant0._Z24computeDistancesKernel2DILb1EEvPK11DevicePointPdm:
	.zero		920


//--------------------- SYMBOLS --------------------------

	.type		.nv.reservedSmem.offset0,@object
	.size		.nv.reservedSmem.offset0,0x4
	.type		.nv.reservedSmem.cap,@object
	.size		.nv.reservedSmem.cap,0x4
